//
// Generated by NVIDIA NVVM Compiler
//
// Compiler Build ID: CL-36424714
// Cuda compilation tools, release 13.0, V13.0.88
// Based on NVVM 20.0.0
//

.version 9.0
.target sm_100
.address_size 64

	// .globl	_Z9vectorSumPii

.visible .entry _Z9vectorSumPii(
	.param .u64 .ptr .align 1 _Z9vectorSumPii_param_0,
	.param .u32 _Z9vectorSumPii_param_1
)
{
	.reg .pred 	%p<6>;
	.reg .b32 	%r<14>;
	.reg .b64 	%rd<7>;

	ld.param.u64 	%rd3, [_Z9vectorSumPii_param_0];
	ld.param.u32 	%r5, [_Z9vectorSumPii_param_1];
	cvta.to.global.u64 	%rd1, %rd3;
	mov.u32 	%r1, %tid.x;
	setp.lt.s32 	%p1, %r5, 2;
	@%p1 bra 	$L__BB0_5;
	mul.wide.u32 	%rd4, %r1, 4;
	add.s64 	%rd2, %rd1, %rd4;
	mov.b32 	%r13, 1;
$L__BB0_2:
	shl.b32 	%r3, %r13, 1;
	add.s32 	%r7, %r3, 1023;
	and.b32  	%r9, %r7, %r1;
	setp.ne.s32 	%p2, %r9, 0;
	add.s32 	%r4, %r13, %r1;
	setp.ge.s32 	%p3, %r4, %r5;
	or.pred  	%p4, %p2, %p3;
	@%p4 bra 	$L__BB0_4;
	mul.wide.u32 	%rd5, %r4, 4;
	add.s64 	%rd6, %rd1, %rd5;
	ld.global.u32 	%r10, [%rd6];
	ld.global.u32 	%r11, [%rd2];
	add.s32 	%r12, %r11, %r10;
	st.global.u32 	[%rd2], %r12;
$L__BB0_4:
	bar.sync 	0;
	setp.lt.s32 	%p5, %r3, %r5;
	mov.u32 	%r13, %r3;
	@%p5 bra 	$L__BB0_2;
$L__BB0_5:
	ret;

}


// ===== COMPILED SASS (sm_100) =====

	.target	sm_100

	.elftype	@"ET_EXEC"


//--------------------- .note.nv.tkinfo           --------------------------
	.section	.note.nv.tkinfo,"",@"SHT_NOTE"
	.sectionflags	@"SHF_NOTE_NV_TKINFO"
	.tkinfo
        /*0018*/ 	.word	0x00000002
        /*0030*/ 	.string	""
        /*0030*/ 	.string	"ptxas"
        /*0030*/ 	.string	"Cuda compilation tools, release 13.0, V13.0.88"
        /*0030*/ 	.string	"Build cuda_13.0.r13.0/compiler.36424714_0"
        /*0030*/ 	.string	"-arch sm_100 -m 64 "



//--------------------- .note.nv.cuinfo           --------------------------
	.section	.note.nv.cuinfo,"",@"SHT_NOTE"
	.sectionflags	@"SHF_NOTE_NV_CUINFO"
        /*0018*/ 	.short	0x0002
        /*001a*/ 	.short	0x0064
        /*001c*/ 	.short	0x0082
	.zero		2


//--------------------- .nv.info                  --------------------------
	.section	.nv.info,"",@"SHT_CUDA_INFO"
	.align	4


	//----- nvinfo : EIATTR_REGCOUNT
	.align		4
        /*0000*/ 	.byte	0x04, 0x2f
        /*0002*/ 	.short	(.L_1 - .L_0)
	.align		4
.L_0:
        /*0004*/ 	.word	index@(_Z9vectorSumPii)
        /*0008*/ 	.word	0x0000000e


	//----- nvinfo : EIATTR_FRAME_SIZE
	.align		4
.L_1:
        /*000c*/ 	.byte	0x04, 0x11
        /*000e*/ 	.short	(.L_3 - .L_2)
	.align		4
.L_2:
        /*0010*/ 	.word	index@(_Z9vectorSumPii)
        /*0014*/ 	.word	0x00000000


	//----- nvinfo : EIATTR_MIN_STACK_SIZE
	.align		4
.L_3:
        /*0018*/ 	.byte	0x04, 0x12
        /*001a*/ 	.short	(.L_5 - .L_4)
	.align		4
.L_4:
        /*001c*/ 	.word	index@(_Z9vectorSumPii)
        /*0020*/ 	.word	0x00000000
.L_5:


//--------------------- .nv.compat                --------------------------
	.section	.nv.compat,"",@"SHT_CUDA_COMPAT_INFO"
	.align	4
        /*0000*/ 	.byte	0x02, 0x09, 0x00, 0x00, 0x02, 0x02, 0x01, 0x00, 0x02, 0x05, 0x05, 0x00, 0x03, 0x07, 0x01, 0x01
        /*0010*/ 	.byte	0x02, 0x03, 0x00, 0x00, 0x02, 0x06, 0x01, 0x00, 0x04, 0x0b, 0x08, 0x00, 0x09, 0x00, 0x00, 0x00
        /*0020*/ 	.byte	0x00, 0x00, 0x00, 0x00


//--------------------- .nv.info._Z9vectorSumPii  --------------------------
	.section	.nv.info._Z9vectorSumPii,"",@"SHT_CUDA_INFO"
	.sectionflags	@""
	.align	4


	//----- nvinfo : EIATTR_CUDA_API_VERSION
	.align		4
        /*0000*/ 	.byte	0x04, 0x37
        /*0002*/ 	.short	(.L_7 - .L_6)
.L_6:
        /*0004*/ 	.word	0x00000082


	//----- nvinfo : EIATTR_KPARAM_INFO
	.align		4
.L_7:
        /*0008*/ 	.byte	0x04, 0x17
        /*000a*/ 	.short	(.L_9 - .L_8)
.L_8:
        /*000c*/ 	.word	0x00000000
        /*0010*/ 	.short	0x0001
        /*0012*/ 	.short	0x0008
        /*0014*/ 	.byte	0x00, 0xf0, 0x11, 0x00


	//----- nvinfo : EIATTR_KPARAM_INFO
	.align		4
.L_9:
        /*0018*/ 	.byte	0x04, 0x17
        /*001a*/ 	.short	(.L_11 - .L_10)
.L_10:
        /*001c*/ 	.word	0x00000000
        /*0020*/ 	.short	0x0000
        /*0022*/ 	.short	0x0000
        /*0024*/ 	.byte	0x00, 0xf5, 0x21, 0x00


	//----- nvinfo : EIATTR_SPARSE_MMA_MASK
	.align		4
.L_11:
        /*0028*/ 	.byte	0x03, 0x50
        /*002a*/ 	.short	0x0000


	//----- nvinfo : EIATTR_MAXREG_COUNT
	.align		4
        /*002c*/ 	.byte	0x03, 0x1b
        /*002e*/ 	.short	0x00ff


	//----- nvinfo : EIATTR_NUM_BARRIERS
	.align		4
        /*0030*/ 	.byte	0x02, 0x4c
        /*0032*/ 	.byte	0x01
	.zero		1


	//----- nvinfo : EIATTR_MERCURY_ISA_VERSION
	.align		4
        /*0034*/ 	.byte	0x03, 0x5f
        /*0036*/ 	.short	0x0101


	//----- nvinfo : EIATTR_VRC_CTA_INIT_COUNT
	.align		4
        /*0038*/ 	.byte	0x02, 0x4a
	.zero		1
	.zero		1


	//----- nvinfo : EIATTR_EXIT_INSTR_OFFSETS
	.align		4
        /*003c*/ 	.byte	0x04, 0x1c
        /*003e*/ 	.short	(.L_13 - .L_12)


	//   ....[0]....
.L_12:
        /*0040*/ 	.word	0x00000030


	//   ....[1]....
        /*0044*/ 	.word	0x000001c0


	//----- nvinfo : EIATTR_CRS_STACK_SIZE
	.align		4
.L_13:
        /*0048*/ 	.byte	0x04, 0x1e
        /*004a*/ 	.short	(.L_15 - .L_14)
.L_14:
        /*004c*/ 	.word	0x00000000


	//----- nvinfo : EIATTR_CBANK_PARAM_SIZE
	.align		4
.L_15:
        /*0050*/ 	.byte	0x03, 0x19
        /*0052*/ 	.short	0x000c


	//----- nvinfo : EIATTR_PARAM_CBANK
	.align		4
        /*0054*/ 	.byte	0x04, 0x0a
        /*0056*/ 	.short	(.L_17 - .L_16)
	.align		4
.L_16:
        /*0058*/ 	.word	index@(.nv.constant0._Z9vectorSumPii)
        /*005c*/ 	.short	0x0380
        /*005e*/ 	.short	0x000c


	//----- nvinfo : EIATTR_SW_WAR
	.align		4
.L_17:
        /*0060*/ 	.byte	0x04, 0x36
        /*0062*/ 	.short	(.L_19 - .L_18)
.L_18:
        /*0064*/ 	.word	0x00000008
.L_19:


//--------------------- .nv.callgraph             --------------------------
	.section	.nv.callgraph,"",@"SHT_CUDA_CALLGRAPH"
	.align	4
	.sectionentsize	8
	.align		4
        /*0000*/ 	.word	0x00000000
	.align		4
        /*0004*/ 	.word	0xffffffff
	.align		4
        /*0008*/ 	.word	0x00000000
	.align		4
        /*000c*/ 	.word	0xfffffffe
	.align		4
        /*0010*/ 	.word	0x00000000
	.align		4
        /*0014*/ 	.word	0xfffffffd
	.align		4
        /*0018*/ 	.word	0x00000000
	.align		4
        /*001c*/ 	.word	0xfffffffc


//--------------------- .text._Z9vectorSumPii     --------------------------
	.section	.text._Z9vectorSumPii,"ax",@progbits
	.align	128
        .global         _Z9vectorSumPii
        .type           _Z9vectorSumPii,@function
        .size           _Z9vectorSumPii,(.L_x_4 - _Z9vectorSumPii)
        .other          _Z9vectorSumPii,@"STO_CUDA_ENTRY STV_DEFAULT"
_Z9vectorSumPii:
.text._Z9vectorSumPii:
[----:B------:R-:W-:Y:S08]  /*0000*/  LDC R1, c[0x0][0x37c] ;  /* 0x0000df00ff017b82 */ /* 0x000ff00000000800 */
[----:B------:R-:W0:Y:S02]  /*0010*/  LDC R0, c[0x0][0x388] ;  /* 0x0000e200ff007b82 */ /* 0x000e240000000800 */
[----:B0-----:R-:W-:-:S13]  /*0020*/  ISETP.GE.AND P0, PT, R0, 0x2, PT ;  /* 0x000000020000780c */ /* 0x001fda0003f06270 */
[----:B------:R-:W-:Y:S05]  /*0030*/  @!P0 EXIT ;  /* 0x000000000000894d */ /* 0x000fea0003800000 */
[----:B------:R-:W0:Y:S01]  /*0040*/  S2R R11, SR_TID.X ;  /* 0x00000000000b7919 */ /* 0x000e220000002100 */
[----:B------:R-:W0:Y:S01]  /*0050*/  LDC.64 R2, c[0x0][0x380] ;  /* 0x0000e000ff027b82 */ /* 0x000e220000000a00 */
[----:B------:R-:W1:Y:S01]  /*0060*/  LDCU.64 UR8, c[0x0][0x358] ;  /* 0x00006b00ff0877ac */ /* 0x000e620008000a00 */
[----:B------:R-:W2:Y:S06]  /*0070*/  LDCU UR7, c[0x0][0x388] ;  /* 0x00007100ff0777ac */ /* 0x000eac0008000800 */
[----:B------:R-:W3:Y:S01]  /*0080*/  LDC.64 R6, c[0x0][0x380] ;  /* 0x0000e000ff067b82 */ /* 0x000ee20000000a00 */
[----:B------:R-:W-:Y:S01]  /*0090*/  UMOV UR4, 0x1 ;  /* 0x0000000100047882 */ /* 0x000fe20000000000 */
[----:B012---:R-:W-:-:S07]  /*00a0*/  IMAD.WIDE.U32 R2, R11, 0x4, R2 ;  /* 0x000000040b027825 */ /* 0x007fce00078e0002 */
.L_x_2:
[----:B------:R-:W-:Y:S02]  /*00b0*/  USHF.L.U32 UR5, UR4, 0x1, URZ ;  /* 0x0000000104057899 */ /* 0x000fe400080006ff */
[----:B------:R-:W-:Y:S01]  /*00c0*/  VIADD R5, R11, UR4 ;  /* 0x000000040b057c36 */ /* 0x000fe20008000000 */
[----:B------:R-:W-:Y:S01]  /*00d0*/  BSSY.RECONVERGENT B0, `(.L_x_0) ;  /* 0x000000a000007945 */ /* 0x000fe20003800200 */
[----:B------:R-:W-:-:S06]  /*00e0*/  UIADD3 UR6, UPT, UPT, UR5, 0x3ff, URZ ;  /* 0x000003ff05067890 */ /* 0x000fcc000fffe0ff */
[----:B------:R-:W-:-:S04]  /*00f0*/  LOP3.LUT P0, RZ, R11, UR6, RZ, 0xc0, !PT ;  /* 0x000000060bff7c12 */ /* 0x000fc8000f80c0ff */
[----:B------:R-:W-:-:S13]  /*0100*/  ISETP.GE.OR P0, PT, R5, UR7, P0 ;  /* 0x0000000705007c0c */ /* 0x000fda0008706670 */
[----:B0-----:R-:W-:Y:S05]  /*0110*/  @P0 BRA `(.L_x_1) ;  /* 0x0000000000140947 */ /* 0x001fea0003800000 */
[----:B---3--:R-:W-:Y:S01]  /*0120*/  IMAD.WIDE.U32 R4, R5, 0x4, R6 ;  /* 0x0000000405047825 */ /* 0x008fe200078e0006 */
[----:B------:R-:W2:Y:S05]  /*0130*/  LDG.E R9, desc[UR8][R2.64] ;  /* 0x0000000802097981 */ /* 0x000eaa000c1e1900 */
[----:B------:R-:W2:Y:S02]  /*0140*/  LDG.E R4, desc[UR8][R4.64] ;  /* 0x0000000804047981 */ /* 0x000ea4000c1e1900 */
[----:B--2---:R-:W-:-:S05]  /*0150*/  IADD3 R9, PT, PT, R4, R9, RZ ;  /* 0x0000000904097210 */ /* 0x004fca0007ffe0ff */
[----:B------:R0:W-:Y:S02]  /*0160*/  STG.E desc[UR8][R2.64], R9 ;  /* 0x0000000902007986 */ /* 0x0001e4000c101908 */
.L_x_1:
[----:B------:R-:W-:Y:S05]  /*0170*/  BSYNC.RECONVERGENT B0 ;  /* 0x0000000000007941 */ /* 0x000fea0003800200 */
.L_x_0:
[----:B------:R-:W-:Y:S01]  /*0180*/  BAR.SYNC.DEFER_BLOCKING 0x0 ;  /* 0x0000000000007b1d */ /* 0x000fe20000010000 */
[----:B------:R-:W-:-:S05]  /*0190*/  UISETP.GE.AND UP0, UPT, UR5, UR7, UPT ;  /* 0x000000070500728c */ /* 0x000fca000bf06270 */
[----:B------:R-:W-:-:S04]  /*01a0*/  UMOV UR4, UR5 ;  /* 0x0000000500047c82 */ /* 0x000fc80008000000 */
[----:B------:R-:W-:Y:S05]  /*01b0*/  BRA.U !UP0, `(.L_x_2) ;  /* 0xfffffffd08bc7547 */ /* 0x000fea000b83ffff */
[----:B------:R-:W-:Y:S05]  /*01c0*/  EXIT ;  /* 0x000000000000794d */ /* 0x000fea0003800000 */
.L_x_3:
[----:B------:R-:W-:-:S00]  /*01d0*/  BRA `(.L_x_3) ;  /* 0xfffffffc00fc7947 */ /* 0x000fc0000383ffff */
[----:B------:R-:W-:-:S00]  /*01e0*/  NOP ;  /* 0x0000000000007918 */ /* 0x000fc00000000000 */
        /* <DEDUP_REMOVED lines=9> */
.L_x_4:


//--------------------- .nv.shared.reserved.0     --------------------------
	.section	.nv.shared.reserved.0,"aw",@nobits
	.weak		__nv_reservedSMEM_offset_0_alias
	.size		__nv_reservedSMEM_offset_0_alias, 0, 64
	.other		__nv_reservedSMEM_offset_0_alias,@"STO_CUDA_RESERVED_SHARED STV_DEFAULT"
__nv_reservedSMEM_offset_0_alias:
	.zero		0
	.zero		64


//--------------------- .nv.constant0._Z9vectorSumPii --------------------------
	.section	.nv.constant0._Z9vectorSumPii,"a",@progbits
	.sectionflags	@""
	.align	4
.nv.constant0._Z9vectorSumPii:
	.zero		908


//--------------------- SYMBOLS --------------------------

	.type		.nv.reservedSmem.offset0,@object
	.size		.nv.reservedSmem.offset0,0x4
